	.headerflags	@"EF_CUDA_TEXMODE_UNIFIED EF_CUDA_64BIT_ADDRESS EF_CUDA_ACCELERATORS EF_CUDA_SM90 EF_CUDA_VIRTUAL_SM(EF_CUDA_SM90)"
	.elftype	@"ET_EXEC"


//--------------------- .nv.info                  --------------------------
	.section	.nv.info,"",@"SHT_CUDA_INFO"
	.align	4


	//----- nvinfo : EIATTR_REGCOUNT
	.align		4
        /*0000*/ 	.byte	0x04, 0x2f
        /*0002*/ 	.short	(.L_1 - .L_0)
	.align		4
.L_0:
        /*0004*/ 	.word	index@(triton_poi_fused_convolution_relu_threshold_backward_17)
        /*0008*/ 	.word	0x0000000c


	//----- nvinfo : EIATTR_MIN_STACK_SIZE
	.align		4
.L_1:
        /*000c*/ 	.byte	0x04, 0x12
        /*000e*/ 	.short	(.L_3 - .L_2)
	.align		4
.L_2:
        /*0010*/ 	.word	index@(triton_poi_fused_convolution_relu_threshold_backward_17)
        /*0014*/ 	.word	0x00000000


	//----- nvinfo : EIATTR_FRAME_SIZE
	.align		4
.L_3:
        /*0018*/ 	.byte	0x04, 0x11
        /*001a*/ 	.short	(.L_5 - .L_4)
	.align		4
.L_4:
        /*001c*/ 	.word	index@(triton_poi_fused_convolution_relu_threshold_backward_17)
        /*0020*/ 	.word	0x00000000


	//----- nvinfo : EIATTR_MIN_STACK_SIZE
	.align		4
.L_5:
        /*0024*/ 	.byte	0x04, 0x12
        /*0026*/ 	.short	(.L_7 - .L_6)
	.align		4
.L_6:
        /*0028*/ 	.word	index@(triton_poi_fused_convolution_relu_threshold_backward_17)
        /*002c*/ 	.word	0x00000000
.L_7:


//--------------------- .nv.info.triton_poi_fused_convolution_relu_threshold_backward_17 --------------------------
	.section	.nv.info.triton_poi_fused_convolution_relu_threshold_backward_17,"",@"SHT_CUDA_INFO"
	.sectionflags	@""
	.align	4


	//----- nvinfo : EIATTR_CUDA_API_VERSION
	.align		4
        /*0000*/ 	.byte	0x04, 0x37
        /*0002*/ 	.short	(.L_9 - .L_8)
.L_8:
        /*0004*/ 	.word	0x0000007c


	//----- nvinfo : EIATTR_KPARAM_INFO
	.align		4
.L_9:
        /*0008*/ 	.byte	0x04, 0x17
        /*000a*/ 	.short	(.L_11 - .L_10)
.L_10:
        /*000c*/ 	.word	0x00000000
        /*0010*/ 	.short	0x0003
        /*0012*/ 	.short	0x0018
        /*0014*/ 	.byte	0x00, 0xf0, 0x11, 0x00


	//----- nvinfo : EIATTR_KPARAM_INFO
	.align		4
.L_11:
        /*0018*/ 	.byte	0x04, 0x17
        /*001a*/ 	.short	(.L_13 - .L_12)
.L_12:
        /*001c*/ 	.word	0x00000000
        /*0020*/ 	.short	0x0002
        /*0022*/ 	.short	0x0010
        /*0024*/ 	.byte	0x00, 0xf4, 0x21, 0x00


	//----- nvinfo : EIATTR_KPARAM_INFO
	.align		4
.L_13:
        /*0028*/ 	.byte	0x04, 0x17
        /*002a*/ 	.short	(.L_15 - .L_14)
.L_14:
        /*002c*/ 	.word	0x00000000
        /*0030*/ 	.short	0x0001
        /*0032*/ 	.short	0x0008
        /*0034*/ 	.byte	0x00, 0xf4, 0x21, 0x00


	//----- nvinfo : EIATTR_KPARAM_INFO
	.align		4
.L_15:
        /*0038*/ 	.byte	0x04, 0x17
        /*003a*/ 	.short	(.L_17 - .L_16)
.L_16:
        /*003c*/ 	.word	0x00000000
        /*0040*/ 	.short	0x0000
        /*0042*/ 	.short	0x0000
        /*0044*/ 	.byte	0x00, 0xf4, 0x21, 0x00


	//----- nvinfo : EIATTR_SPARSE_MMA_MASK
	.align		4
.L_17:
        /*0048*/ 	.byte	0x03, 0x50
        /*004a*/ 	.short	0x0000


	//----- nvinfo : EIATTR_MAXREG_COUNT
	.align		4
        /*004c*/ 	.byte	0x03, 0x1b
        /*004e*/ 	.short	0x00ff


	//----- nvinfo : EIATTR_EXIT_INSTR_OFFSETS
	.align		4
        /*0050*/ 	.byte	0x04, 0x1c
        /*0052*/ 	.short	(.L_19 - .L_18)


	//   ....[0]....
.L_18:
        /*0054*/ 	.word	0x00000230


	//----- nvinfo : EIATTR_REQNTID
	.align		4
.L_19:
        /*0058*/ 	.byte	0x04, 0x10
        /*005a*/ 	.short	(.L_21 - .L_20)
.L_20:
        /*005c*/ 	.word	0x00000100
        /*0060*/ 	.word	0x00000001
        /*0064*/ 	.word	0x00000001


	//----- nvinfo : EIATTR_CBANK_PARAM_SIZE
	.align		4
.L_21:
        /*0068*/ 	.byte	0x03, 0x19
        /*006a*/ 	.short	0x001c


	//----- nvinfo : EIATTR_PARAM_CBANK
	.align		4
        /*006c*/ 	.byte	0x04, 0x0a
        /*006e*/ 	.short	(.L_23 - .L_22)
	.align		4
.L_22:
        /*0070*/ 	.word	index@(.nv.constant0.triton_poi_fused_convolution_relu_threshold_backward_17)
        /*0074*/ 	.short	0x0210
        /*0076*/ 	.short	0x001c


	//----- nvinfo : EIATTR_SW_WAR
	.align		4
.L_23:
        /*0078*/ 	.byte	0x04, 0x36
        /*007a*/ 	.short	(.L_25 - .L_24)
.L_24:
        /*007c*/ 	.word	0x00000008
.L_25:


//--------------------- .nv.callgraph             --------------------------
	.section	.nv.callgraph,"",@"SHT_CUDA_CALLGRAPH"
	.align	4
	.sectionentsize	8
	.align		4
        /*0000*/ 	.word	0x00000000
	.align		4
        /*0004*/ 	.word	0xffffffff
	.align		4
        /*0008*/ 	.word	0x00000000
	.align		4
        /*000c*/ 	.word	0xfffffffe
	.align		4
        /*0010*/ 	.word	0x00000000
	.align		4
        /*0014*/ 	.word	0xfffffffd
	.align		4
        /*0018*/ 	.word	0x00000000
	.align		4
        /*001c*/ 	.word	0xfffffffc


//--------------------- .text.triton_poi_fused_convolution_relu_threshold_backward_17 --------------------------
	.section	.text.triton_poi_fused_convolution_relu_threshold_backward_17,"ax",@progbits
	.align	128
        .global         triton_poi_fused_convolution_relu_threshold_backward_17
        .type           triton_poi_fused_convolution_relu_threshold_backward_17,@function
        .size           triton_poi_fused_convolution_relu_threshold_backward_17,(.L_x_1 - triton_poi_fused_convolution_relu_threshold_backward_17)
        .other          triton_poi_fused_convolution_relu_threshold_backward_17,@"STO_CUDA_ENTRY STV_DEFAULT"
triton_poi_fused_convolution_relu_threshold_backward_17:
.text.triton_poi_fused_convolution_relu_threshold_backward_17:
[----:B------:R-:W-:Y:S01]  /*0000*/  LDC R1, c[0x0][0x28] ;  /* 0x00000a00ff017b82 */ /* 0x000fe20000000800 */
[----:B------:R-:W1:Y:S07]  /*0010*/  S2R R0, SR_TID.X ;  /* 0x0000000000007919 */ /* 0x000e6e0000002100 */
[----:B------:R-:W2:Y:S01]  /*0020*/  LDC.64 R2, c[0x0][0x210] ;  /* 0x00008400ff027b82 */ /* 0x000ea20000000a00 */
[----:B------:R-:W-:Y:S01]  /*0030*/  ULDC.64 UR4, c[0x0][0x208] ;  /* 0x0000820000047ab9 */ /* 0x000fe20000000a00 */
[----:B------:R-:W-:Y:S01]  /*0040*/  ULDC.64 UR6, c[0x0][0x220] ;  /* 0x0000880000067ab9 */ /* 0x000fe20000000a00 */
[----:B------:R-:W3:Y:S05]  /*0050*/  S2R R7, SR_CTAID.X ;  /* 0x0000000000077919 */ /* 0x000eea0000002500 */
[----:B------:R-:W4:Y:S01]  /*0060*/  LDC.64 R4, c[0x0][0x218] ;  /* 0x00008600ff047b82 */ /* 0x000f220000000a00 */
[----:B-1----:R-:W-:Y:S01]  /*0070*/  IMAD.SHL.U32 R0, R0, 0x2, RZ ;  /* 0x0000000200007824 */ /* 0x002fe200078e00ff */
[----:B---3--:R-:W-:-:S04]  /*0080*/  SHF.R.S32.HI R6, RZ, 0x16, R7 ;  /* 0x00000016ff067819 */ /* 0x008fc80000011407 */
[----:B------:R-:W-:Y:S02]  /*0090*/  LOP3.LUT R0, R0, 0x1fe, RZ, 0xc0, !PT ;  /* 0x000001fe00007812 */ /* 0x000fe400078ec0ff */
[----:B------:R-:W-:-:S03]  /*00a0*/  SGXT R6, R6, 0x1 ;  /* 0x000000010606781a */ /* 0x000fc60000000200 */
[----:B------:R-:W-:-:S04]  /*00b0*/  IMAD R7, R7, 0x200, R0 ;  /* 0x0000020007077824 */ /* 0x000fc800078e0200 */
[----:B--2---:R-:W-:Y:S01]  /*00c0*/  IMAD.WIDE R2, R7, 0x4, R2 ;  /* 0x0000000407027825 */ /* 0x004fe200078e0202 */
[----:B------:R-:W-:-:S04]  /*00d0*/  LEA.HI R6, R6, R7, RZ, 0x8 ;  /* 0x0000000706067211 */ /* 0x000fc800078f40ff */
[----:B------:R-:W-:Y:S01]  /*00e0*/  SHF.R.S32.HI R6, RZ, 0x8, R6 ;  /* 0x00000008ff067819 */ /* 0x000fe20000011406 */
[----:B------:R-:W2:Y:S03]  /*00f0*/  LDG.E.64 R2, desc[UR4][R2.64] ;  /* 0x0000000402027981 */ /* 0x000ea6000c1e1b00 */
[----:B------:R-:W-:-:S04]  /*0100*/  LEA.HI R0, R6, R6, RZ, 0x7 ;  /* 0x0000000606007211 */ /* 0x000fc800078f38ff */
[----:B------:R-:W-:-:S05]  /*0110*/  LOP3.LUT R9, R0, 0xffffff80, RZ, 0xc0, !PT ;  /* 0xffffff8000097812 */ /* 0x000fca00078ec0ff */
[----:B------:R-:W-:-:S04]  /*0120*/  IMAD.IADD R9, R6, 0x1, -R9 ;  /* 0x0000000106097824 */ /* 0x000fc800078e0a09 */
[----:B----4-:R-:W-:-:S06]  /*0130*/  IMAD.WIDE R4, R9, 0x4, R4 ;  /* 0x0000000409047825 */ /* 0x010fcc00078e0204 */
[----:B------:R-:W2:Y:S02]  /*0140*/  LDG.E.EL R4, desc[UR4][R4.64] ;  /* 0x0000000404047981 */ /* 0x000ea4000c2e1900 */
[C-C-:B--2---:R-:W-:Y:S01]  /*0150*/  FADD R0, R2.reuse, R4.reuse ;  /* 0x0000000402007221 */ /* 0x144fe20000000000 */
[C---:B------:R-:W-:Y:S01]  /*0160*/  FADD R6, R3.reuse, R4 ;  /* 0x0000000403067221 */ /* 0x040fe20000000000 */
[-C--:B------:R-:W-:Y:S02]  /*0170*/  FSETP.GEU.AND P1, PT, R2, -R4.reuse, PT ;  /* 0x800000040200720b */ /* 0x080fe40003f2e000 */
[----:B------:R-:W-:Y:S02]  /*0180*/  FSETP.GEU.AND P0, PT, R3, -R4, PT ;  /* 0x800000040300720b */ /* 0x000fe40003f0e000 */
[----:B------:R-:W-:Y:S02]  /*0190*/  FSEL R0, R0, RZ, P1 ;  /* 0x000000ff00007208 */ /* 0x000fe40000800000 */
[----:B------:R-:W-:-:S02]  /*01a0*/  FSEL R6, R6, RZ, P0 ;  /* 0x000000ff06067208 */ /* 0x000fc40000000000 */
[----:B------:R-:W-:Y:S02]  /*01b0*/  FSETP.GTU.AND P1, PT, R0, RZ, PT ;  /* 0x000000ff0000720b */ /* 0x000fe40003f2c000 */
[----:B------:R-:W-:Y:S02]  /*01c0*/  FSETP.GTU.AND P0, PT, R6, RZ, PT ;  /* 0x000000ff0600720b */ /* 0x000fe40003f0c000 */
[----:B------:R-:W-:Y:S02]  /*01d0*/  SEL R0, RZ, 0x1, P1 ;  /* 0x00000001ff007807 */ /* 0x000fe40000800000 */
[----:B------:R-:W-:Y:S02]  /*01e0*/  SEL R5, RZ, 0x100, P0 ;  /* 0x00000100ff057807 */ /* 0x000fe40000000000 */
[----:B------:R-:W-:-:S03]  /*01f0*/  IADD3 R2, P2, R7, UR6, RZ ;  /* 0x0000000607027c10 */ /* 0x000fc6000ff5e0ff */
[----:B------:R-:W-:Y:S01]  /*0200*/  IMAD.IADD R5, R0, 0x1, R5 ;  /* 0x0000000100057824 */ /* 0x000fe200078e0205 */
[----:B------:R-:W-:-:S05]  /*0210*/  LEA.HI.X.SX32 R3, R7, UR7, 0x1, P2 ;  /* 0x0000000707037c11 */ /* 0x000fca00090f0eff */
[----:B------:R-:W-:Y:S01]  /*0220*/  STG.E.U16 desc[UR4][R2.64], R5 ;  /* 0x0000000502007986 */ /* 0x000fe2000c101504 */
[----:B------:R-:W-:Y:S05]  /*0230*/  EXIT ;  /* 0x000000000000794d */ /* 0x000fea0003800000 */
.L_x_0:
[----:B------:R-:W-:-:S00]  /*0240*/  BRA `(.L_x_0) ;  /* 0xfffffffc00fc7947 */ /* 0x000fc0000383ffff */
[----:B------:R-:W-:-:S00]  /*0250*/  NOP ;  /* 0x0000000000007918 */ /* 0x000fc00000000000 */
        /* <DEDUP_REMOVED lines=10> */
.L_x_1:


//--------------------- .nv.constant0.triton_poi_fused_convolution_relu_threshold_backward_17 --------------------------
	.section	.nv.constant0.triton_poi_fused_convolution_relu_threshold_backward_17,"a",@progbits
	.sectionflags	@""
	.align	4
.nv.constant0.triton_poi_fused_convolution_relu_threshold_backward_17:
	.zero		556
